//
// Generated by NVIDIA NVVM Compiler
//
// Compiler Build ID: CL-36424714
// Cuda compilation tools, release 13.0, V13.0.88
// Based on NVVM 20.0.0
//

.version 9.0
.target sm_100
.address_size 64

	// .globl	_Z6matmulPdS_S_ii
.extern .shared .align 16 .b8 ds[];

.visible .entry _Z6matmulPdS_S_ii(
	.param .u64 .ptr .align 1 _Z6matmulPdS_S_ii_param_0,
	.param .u64 .ptr .align 1 _Z6matmulPdS_S_ii_param_1,
	.param .u64 .ptr .align 1 _Z6matmulPdS_S_ii_param_2,
	.param .u32 _Z6matmulPdS_S_ii_param_3,
	.param .u32 _Z6matmulPdS_S_ii_param_4
)
{
	.reg .pred 	%p<11>;
	.reg .b32 	%r<97>;
	.reg .b64 	%rd<16>;
	.reg .b64 	%fd<73>;

	ld.param.u32 	%r31, [_Z6matmulPdS_S_ii_param_3];
	ld.param.u32 	%r32, [_Z6matmulPdS_S_ii_param_4];
	mov.u32 	%r33, %ctaid.x;
	mov.u32 	%r34, %ctaid.y;
	mov.u32 	%r1, %tid.x;
	mov.u32 	%r2, %tid.y;
	mov.u32 	%r35, %ntid.y;
	mad.lo.s32 	%r3, %r34, %r35, %r2;
	mov.u32 	%r36, %ntid.x;
	mad.lo.s32 	%r4, %r33, %r36, %r1;
	div.s32 	%r5, %r31, %r32;
	setp.lt.s32 	%p1, %r5, 1;
	mov.f64 	%fd71, 0d0000000000000000;
	@%p1 bra 	$L__BB0_15;
	mul.lo.s32 	%r38, %r32, %r32;
	shl.b32 	%r39, %r38, 3;
	mov.u32 	%r40, ds;
	add.s32 	%r6, %r40, %r39;
	mad.lo.s32 	%r7, %r31, %r3, %r1;
	mul.lo.s32 	%r8, %r32, %r2;
	and.b32  	%r9, %r32, 7;
	and.b32  	%r10, %r32, 3;
	and.b32  	%r11, %r32, 2147483640;
	and.b32  	%r12, %r32, 1;
	neg.s32 	%r13, %r11;
	shl.b32 	%r41, %r1, 3;
	add.s32 	%r42, %r39, %r41;
	add.s32 	%r14, %r40, %r42;
	shl.b32 	%r15, %r32, 6;
	shl.b32 	%r16, %r32, 3;
	mov.f64 	%fd71, 0d0000000000000000;
	mov.b32 	%r90, 0;
$L__BB0_2:
	ld.param.u64 	%rd14, [_Z6matmulPdS_S_ii_param_1];
	ld.param.u64 	%rd13, [_Z6matmulPdS_S_ii_param_0];
	setp.lt.s32 	%p2, %r32, 1;
	mul.lo.s32 	%r43, %r90, %r32;
	add.s32 	%r44, %r7, %r43;
	cvta.to.global.u64 	%rd4, %rd13;
	mul.wide.s32 	%rd5, %r44, 8;
	add.s64 	%rd6, %rd4, %rd5;
	ld.global.f64 	%fd17, [%rd6];
	add.s32 	%r45, %r8, %r1;
	shl.b32 	%r46, %r45, 3;
	add.s32 	%r48, %r40, %r46;
	st.shared.f64 	[%r48], %fd17;
	add.s32 	%r49, %r43, %r2;
	mad.lo.s32 	%r50, %r49, %r31, %r4;
	cvta.to.global.u64 	%rd7, %rd14;
	mul.wide.s32 	%rd8, %r50, 8;
	add.s64 	%rd9, %rd7, %rd8;
	ld.global.f64 	%fd18, [%rd9];
	add.s32 	%r51, %r6, %r46;
	st.shared.f64 	[%r51], %fd18;
	bar.sync 	0;
	@%p2 bra 	$L__BB0_14;
	setp.lt.u32 	%p3, %r32, 8;
	mov.b32 	%r95, 0;
	@%p3 bra 	$L__BB0_6;
	shl.b32 	%r53, %r8, 3;
	add.s32 	%r55, %r53, %r40;
	add.s32 	%r91, %r55, 32;
	mov.u32 	%r92, %r14;
	mov.u32 	%r93, %r13;
$L__BB0_5:
	.pragma "nounroll";
	ld.shared.f64 	%fd20, [%r91+-32];
	ld.shared.f64 	%fd21, [%r92];
	fma.rn.f64 	%fd22, %fd20, %fd21, %fd71;
	ld.shared.f64 	%fd23, [%r91+-24];
	add.s32 	%r56, %r92, %r16;
	ld.shared.f64 	%fd24, [%r56];
	fma.rn.f64 	%fd25, %fd23, %fd24, %fd22;
	ld.shared.f64 	%fd26, [%r91+-16];
	add.s32 	%r57, %r56, %r16;
	ld.shared.f64 	%fd27, [%r57];
	fma.rn.f64 	%fd28, %fd26, %fd27, %fd25;
	ld.shared.f64 	%fd29, [%r91+-8];
	add.s32 	%r58, %r57, %r16;
	ld.shared.f64 	%fd30, [%r58];
	fma.rn.f64 	%fd31, %fd29, %fd30, %fd28;
	ld.shared.f64 	%fd32, [%r91];
	add.s32 	%r59, %r58, %r16;
	ld.shared.f64 	%fd33, [%r59];
	fma.rn.f64 	%fd34, %fd32, %fd33, %fd31;
	ld.shared.f64 	%fd35, [%r91+8];
	add.s32 	%r60, %r59, %r16;
	ld.shared.f64 	%fd36, [%r60];
	fma.rn.f64 	%fd37, %fd35, %fd36, %fd34;
	ld.shared.f64 	%fd38, [%r91+16];
	add.s32 	%r61, %r60, %r16;
	ld.shared.f64 	%fd39, [%r61];
	fma.rn.f64 	%fd40, %fd38, %fd39, %fd37;
	ld.shared.f64 	%fd41, [%r91+24];
	add.s32 	%r62, %r61, %r16;
	ld.shared.f64 	%fd42, [%r62];
	fma.rn.f64 	%fd71, %fd41, %fd42, %fd40;
	add.s32 	%r93, %r93, 8;
	add.s32 	%r92, %r92, %r15;
	add.s32 	%r91, %r91, 64;
	setp.ne.s32 	%p4, %r93, 0;
	mov.u32 	%r95, %r11;
	@%p4 bra 	$L__BB0_5;
$L__BB0_6:
	setp.eq.s32 	%p5, %r9, 0;
	@%p5 bra 	$L__BB0_14;
	add.s32 	%r63, %r9, -1;
	setp.lt.u32 	%p6, %r63, 3;
	@%p6 bra 	$L__BB0_9;
	add.s32 	%r64, %r95, %r8;
	shl.b32 	%r65, %r64, 3;
	add.s32 	%r67, %r40, %r65;
	ld.shared.f64 	%fd44, [%r67];
	mad.lo.s32 	%r68, %r95, %r32, %r1;
	shl.b32 	%r69, %r68, 3;
	add.s32 	%r70, %r6, %r69;
	ld.shared.f64 	%fd45, [%r70];
	fma.rn.f64 	%fd46, %fd44, %fd45, %fd71;
	ld.shared.f64 	%fd47, [%r67+8];
	add.s32 	%r71, %r70, %r16;
	ld.shared.f64 	%fd48, [%r71];
	fma.rn.f64 	%fd49, %fd47, %fd48, %fd46;
	ld.shared.f64 	%fd50, [%r67+16];
	add.s32 	%r72, %r71, %r16;
	ld.shared.f64 	%fd51, [%r72];
	fma.rn.f64 	%fd52, %fd50, %fd51, %fd49;
	ld.shared.f64 	%fd53, [%r67+24];
	add.s32 	%r73, %r72, %r16;
	ld.shared.f64 	%fd54, [%r73];
	fma.rn.f64 	%fd71, %fd53, %fd54, %fd52;
	add.s32 	%r95, %r95, 4;
$L__BB0_9:
	setp.eq.s32 	%p7, %r10, 0;
	@%p7 bra 	$L__BB0_14;
	setp.eq.s32 	%p8, %r10, 1;
	@%p8 bra 	$L__BB0_12;
	add.s32 	%r74, %r95, %r8;
	shl.b32 	%r75, %r74, 3;
	add.s32 	%r77, %r40, %r75;
	ld.shared.f64 	%fd56, [%r77];
	mad.lo.s32 	%r78, %r95, %r32, %r1;
	shl.b32 	%r79, %r78, 3;
	add.s32 	%r80, %r6, %r79;
	ld.shared.f64 	%fd57, [%r80];
	fma.rn.f64 	%fd58, %fd56, %fd57, %fd71;
	ld.shared.f64 	%fd59, [%r77+8];
	add.s32 	%r81, %r80, %r16;
	ld.shared.f64 	%fd60, [%r81];
	fma.rn.f64 	%fd71, %fd59, %fd60, %fd58;
	add.s32 	%r95, %r95, 2;
$L__BB0_12:
	setp.eq.s32 	%p9, %r12, 0;
	@%p9 bra 	$L__BB0_14;
	add.s32 	%r82, %r95, %r8;
	shl.b32 	%r83, %r82, 3;
	add.s32 	%r85, %r40, %r83;
	ld.shared.f64 	%fd61, [%r85];
	mad.lo.s32 	%r86, %r95, %r32, %r1;
	shl.b32 	%r87, %r86, 3;
	add.s32 	%r88, %r6, %r87;
	ld.shared.f64 	%fd62, [%r88];
	fma.rn.f64 	%fd71, %fd61, %fd62, %fd71;
$L__BB0_14:
	bar.sync 	0;
	add.s32 	%r90, %r90, 1;
	setp.ne.s32 	%p10, %r90, %r5;
	@%p10 bra 	$L__BB0_2;
$L__BB0_15:
	ld.param.u64 	%rd15, [_Z6matmulPdS_S_ii_param_2];
	cvta.to.global.u64 	%rd10, %rd15;
	mad.lo.s32 	%r89, %r31, %r3, %r4;
	mul.wide.s32 	%rd11, %r89, 8;
	add.s64 	%rd12, %rd10, %rd11;
	st.global.f64 	[%rd12], %fd71;
	ret;

}


// ===== COMPILED SASS (sm_100) =====

	.target	sm_100

	.elftype	@"ET_EXEC"


//--------------------- .note.nv.tkinfo           --------------------------
	.section	.note.nv.tkinfo,"",@"SHT_NOTE"
	.sectionflags	@"SHF_NOTE_NV_TKINFO"
	.tkinfo
        /*0018*/ 	.word	0x00000002
        /*0030*/ 	.string	""
        /*0030*/ 	.string	"ptxas"
        /*0030*/ 	.string	"Cuda compilation tools, release 13.0, V13.0.88"
        /*0030*/ 	.string	"Build cuda_13.0.r13.0/compiler.36424714_0"
        /*0030*/ 	.string	"-arch sm_100 -m 64 "



//--------------------- .note.nv.cuinfo           --------------------------
	.section	.note.nv.cuinfo,"",@"SHT_NOTE"
	.sectionflags	@"SHF_NOTE_NV_CUINFO"
        /*0018*/ 	.short	0x0002
        /*001a*/ 	.short	0x0064
        /*001c*/ 	.short	0x0082
	.zero		2


//--------------------- .nv.info                  --------------------------
	.section	.nv.info,"",@"SHT_CUDA_INFO"
	.align	4


	//----- nvinfo : EIATTR_REGCOUNT
	.align		4
        /*0000*/ 	.byte	0x04, 0x2f
        /*0002*/ 	.short	(.L_1 - .L_0)
	.align		4
.L_0:
        /*0004*/ 	.word	index@(_Z6matmulPdS_S_ii)
        /*0008*/ 	.word	0x00000020


	//----- nvinfo : EIATTR_FRAME_SIZE
	.align		4
.L_1:
        /*000c*/ 	.byte	0x04, 0x11
        /*000e*/ 	.short	(.L_3 - .L_2)
	.align		4
.L_2:
        /*0010*/ 	.word	index@(_Z6matmulPdS_S_ii)
        /*0014*/ 	.word	0x00000000


	//----- nvinfo : EIATTR_MIN_STACK_SIZE
	.align		4
.L_3:
        /*0018*/ 	.byte	0x04, 0x12
        /*001a*/ 	.short	(.L_5 - .L_4)
	.align		4
.L_4:
        /*001c*/ 	.word	index@(_Z6matmulPdS_S_ii)
        /*0020*/ 	.word	0x00000000
.L_5:


//--------------------- .nv.compat                --------------------------
	.section	.nv.compat,"",@"SHT_CUDA_COMPAT_INFO"
	.align	4
        /*0000*/ 	.byte	0x02, 0x09, 0x00, 0x00, 0x02, 0x02, 0x01, 0x00, 0x02, 0x05, 0x05, 0x00, 0x03, 0x07, 0x01, 0x01
        /*0010*/ 	.byte	0x02, 0x03, 0x00, 0x00, 0x02, 0x06, 0x01, 0x00, 0x04, 0x0b, 0x08, 0x00, 0x01, 0x00, 0x00, 0x00
        /*0020*/ 	.byte	0x00, 0x00, 0x00, 0x00


//--------------------- .nv.info._Z6matmulPdS_S_ii --------------------------
	.section	.nv.info._Z6matmulPdS_S_ii,"",@"SHT_CUDA_INFO"
	.sectionflags	@""
	.align	4


	//----- nvinfo : EIATTR_CUDA_API_VERSION
	.align		4
        /*0000*/ 	.byte	0x04, 0x37
        /*0002*/ 	.short	(.L_7 - .L_6)
.L_6:
        /*0004*/ 	.word	0x00000082


	//----- nvinfo : EIATTR_KPARAM_INFO
	.align		4
.L_7:
        /*0008*/ 	.byte	0x04, 0x17
        /*000a*/ 	.short	(.L_9 - .L_8)
.L_8:
        /*000c*/ 	.word	0x00000000
        /*0010*/ 	.short	0x0004
        /*0012*/ 	.short	0x001c
        /*0014*/ 	.byte	0x00, 0xf0, 0x11, 0x00


	//----- nvinfo : EIATTR_KPARAM_INFO
	.align		4
.L_9:
        /*0018*/ 	.byte	0x04, 0x17
        /*001a*/ 	.short	(.L_11 - .L_10)
.L_10:
        /*001c*/ 	.word	0x00000000
        /*0020*/ 	.short	0x0003
        /*0022*/ 	.short	0x0018
        /*0024*/ 	.byte	0x00, 0xf0, 0x11, 0x00


	//----- nvinfo : EIATTR_KPARAM_INFO
	.align		4
.L_11:
        /*0028*/ 	.byte	0x04, 0x17
        /*002a*/ 	.short	(.L_13 - .L_12)
.L_12:
        /*002c*/ 	.word	0x00000000
        /*0030*/ 	.short	0x0002
        /*0032*/ 	.short	0x0010
        /*0034*/ 	.byte	0x00, 0xf5, 0x21, 0x00


	//----- nvinfo : EIATTR_KPARAM_INFO
	.align		4
.L_13:
        /*0038*/ 	.byte	0x04, 0x17
        /*003a*/ 	.short	(.L_15 - .L_14)
.L_14:
        /*003c*/ 	.word	0x00000000
        /*0040*/ 	.short	0x0001
        /*0042*/ 	.short	0x0008
        /*0044*/ 	.byte	0x00, 0xf5, 0x21, 0x00


	//----- nvinfo : EIATTR_KPARAM_INFO
	.align		4
.L_15:
        /*0048*/ 	.byte	0x04, 0x17
        /*004a*/ 	.short	(.L_17 - .L_16)
.L_16:
        /*004c*/ 	.word	0x00000000
        /*0050*/ 	.short	0x0000
        /*0052*/ 	.short	0x0000
        /*0054*/ 	.byte	0x00, 0xf5, 0x21, 0x00


	//----- nvinfo : EIATTR_SPARSE_MMA_MASK
	.align		4
.L_17:
        /*0058*/ 	.byte	0x03, 0x50
        /*005a*/ 	.short	0x0000


	//----- nvinfo : EIATTR_MAXREG_COUNT
	.align		4
        /*005c*/ 	.byte	0x03, 0x1b
        /*005e*/ 	.short	0x00ff


	//----- nvinfo : EIATTR_NUM_BARRIERS
	.align		4
        /*0060*/ 	.byte	0x02, 0x4c
        /*0062*/ 	.byte	0x01
	.zero		1


	//----- nvinfo : EIATTR_MERCURY_ISA_VERSION
	.align		4
        /*0064*/ 	.byte	0x03, 0x5f
        /*0066*/ 	.short	0x0101


	//----- nvinfo : EIATTR_VRC_CTA_INIT_COUNT
	.align		4
        /*0068*/ 	.byte	0x02, 0x4a
	.zero		1
	.zero		1


	//----- nvinfo : EIATTR_EXIT_INSTR_OFFSETS
	.align		4
        /*006c*/ 	.byte	0x04, 0x1c
        /*006e*/ 	.short	(.L_19 - .L_18)


	//   ....[0]....
.L_18:
        /*0070*/ 	.word	0x00000ad0


	//----- nvinfo : EIATTR_CBANK_PARAM_SIZE
	.align		4
.L_19:
        /*0074*/ 	.byte	0x03, 0x19
        /*0076*/ 	.short	0x0020


	//----- nvinfo : EIATTR_PARAM_CBANK
	.align		4
        /*0078*/ 	.byte	0x04, 0x0a
        /*007a*/ 	.short	(.L_21 - .L_20)
	.align		4
.L_20:
        /*007c*/ 	.word	index@(.nv.constant0._Z6matmulPdS_S_ii)
        /*0080*/ 	.short	0x0380
        /*0082*/ 	.short	0x0020


	//----- nvinfo : EIATTR_SW_WAR
	.align		4
.L_21:
        /*0084*/ 	.byte	0x04, 0x36
        /*0086*/ 	.short	(.L_23 - .L_22)
.L_22:
        /*0088*/ 	.word	0x00000008
.L_23:


//--------------------- .nv.callgraph             --------------------------
	.section	.nv.callgraph,"",@"SHT_CUDA_CALLGRAPH"
	.align	4
	.sectionentsize	8
	.align		4
        /*0000*/ 	.word	0x00000000
	.align		4
        /*0004*/ 	.word	0xffffffff
	.align		4
        /*0008*/ 	.word	0x00000000
	.align		4
        /*000c*/ 	.word	0xfffffffe
	.align		4
        /*0010*/ 	.word	0x00000000
	.align		4
        /*0014*/ 	.word	0xfffffffd
	.align		4
        /*0018*/ 	.word	0x00000000
	.align		4
        /*001c*/ 	.word	0xfffffffc


//--------------------- .text._Z6matmulPdS_S_ii   --------------------------
	.section	.text._Z6matmulPdS_S_ii,"ax",@progbits
	.align	128
        .global         _Z6matmulPdS_S_ii
        .type           _Z6matmulPdS_S_ii,@function
        .size           _Z6matmulPdS_S_ii,(.L_x_8 - _Z6matmulPdS_S_ii)
        .other          _Z6matmulPdS_S_ii,@"STO_CUDA_ENTRY STV_DEFAULT"
_Z6matmulPdS_S_ii:
.text._Z6matmulPdS_S_ii:
[----:B------:R-:W-:Y:S08]  /*0000*/  LDC R1, c[0x0][0x37c] ;  /* 0x0000df00ff017b82 */ /* 0x000ff00000000800 */
[----:B------:R-:W0:Y:S01]  /*0010*/  LDC.64 R12, c[0x0][0x398] ;  /* 0x0000e600ff0c7b82 */ /* 0x000e220000000a00 */
[----:B------:R-:W1:Y:S01]  /*0020*/  LDCU.64 UR6, c[0x0][0x358] ;  /* 0x00006b00ff0677ac */ /* 0x000e620008000a00 */
[----:B------:R-:W-:-:S06]  /*0030*/  CS2R R16, SRZ ;  /* 0x0000000000107805 */ /* 0x000fcc000001ff00 */
[----:B------:R-:W-:Y:S08]  /*0040*/  S2UR UR4, SR_CTAID.X ;  /* 0x00000000000479c3 */ /* 0x000ff00000002500 */
[----:B------:R-:W2:Y:S01]  /*0050*/  S2UR UR5, SR_CTAID.Y ;  /* 0x00000000000579c3 */ /* 0x000ea20000002600 */
[----:B0-----:R-:W-:-:S04]  /*0060*/  IABS R5, R13 ;  /* 0x0000000d00057213 */ /* 0x001fc80000000000 */
[----:B------:R-:W0:Y:S08]  /*0070*/  I2F.RP R0, R5 ;  /* 0x0000000500007306 */ /* 0x000e300000209400 */
[----:B0-----:R-:W0:Y:S02]  /*0080*/  MUFU.RCP R0, R0 ;  /* 0x0000000000007308 */ /* 0x001e240000001000 */
[----:B0-----:R-:W-:-:S06]  /*0090*/  VIADD R2, R0, 0xffffffe ;  /* 0x0ffffffe00027836 */ /* 0x001fcc0000000000 */
[----:B------:R0:W3:Y:S02]  /*00a0*/  F2I.FTZ.U32.TRUNC.NTZ R3, R2 ;  /* 0x0000000200037305 */ /* 0x0000e4000021f000 */
[----:B0-----:R-:W-:Y:S02]  /*00b0*/  HFMA2 R2, -RZ, RZ, 0, 0 ;  /* 0x00000000ff027431 */ /* 0x001fe400000001ff */
[----:B---3--:R-:W-:-:S04]  /*00c0*/  IMAD.MOV R4, RZ, RZ, -R3 ;  /* 0x000000ffff047224 */ /* 0x008fc800078e0a03 */
[----:B------:R-:W-:Y:S01]  /*00d0*/  IMAD R7, R4, R5, RZ ;  /* 0x0000000504077224 */ /* 0x000fe200078e02ff */
[----:B------:R-:W-:-:S03]  /*00e0*/  IABS R4, R12 ;  /* 0x0000000c00047213 */ /* 0x000fc60000000000 */
[----:B------:R-:W-:Y:S02]  /*00f0*/  IMAD.HI.U32 R3, R3, R7, R2 ;  /* 0x0000000703037227 */ /* 0x000fe400078e0002 */
[----:B------:R-:W0:Y:S04]  /*0100*/  S2R R2, SR_TID.X ;  /* 0x0000000000027919 */ /* 0x000e280000002100 */
[----:B------:R-:W-:-:S04]  /*0110*/  IMAD.HI.U32 R3, R3, R4, RZ ;  /* 0x0000000403037227 */ /* 0x000fc800078e00ff */
[----:B------:R-:W-:-:S04]  /*0120*/  IMAD.MOV R0, RZ, RZ, -R3 ;  /* 0x000000ffff007224 */ /* 0x000fc800078e0a03 */
[----:B------:R-:W-:Y:S01]  /*0130*/  IMAD R0, R5, R0, R4 ;  /* 0x0000000005007224 */ /* 0x000fe200078e0204 */
[----:B------:R-:W-:-:S04]  /*0140*/  LOP3.LUT R4, R12, R13, RZ, 0x3c, !PT ;  /* 0x0000000d0c047212 */ /* 0x000fc800078e3cff */
[----:B------:R-:W-:Y:S02]  /*0150*/  ISETP.GT.U32.AND P2, PT, R5, R0, PT ;  /* 0x000000000500720c */ /* 0x000fe40003f44070 */
[----:B------:R-:W-:-:S11]  /*0160*/  ISETP.GE.AND P1, PT, R4, RZ, PT ;  /* 0x000000ff0400720c */ /* 0x000fd60003f26270 */
[----:B------:R-:W-:Y:S01]  /*0170*/  @!P2 IMAD.IADD R0, R0, 0x1, -R5 ;  /* 0x000000010000a824 */ /* 0x000fe200078e0a05 */
[----:B------:R-:W-:Y:S02]  /*0180*/  @!P2 IADD3 R3, PT, PT, R3, 0x1, RZ ;  /* 0x000000010303a810 */ /* 0x000fe40007ffe0ff */
[----:B------:R-:W-:Y:S02]  /*0190*/  ISETP.NE.AND P2, PT, R13, RZ, PT ;  /* 0x000000ff0d00720c */ /* 0x000fe40003f45270 */
[----:B------:R-:W-:Y:S02]  /*01a0*/  ISETP.GE.U32.AND P0, PT, R0, R5, PT ;  /* 0x000000050000720c */ /* 0x000fe40003f06070 */
[----:B------:R-:W2:Y:S01]  /*01b0*/  S2R R0, SR_TID.Y ;  /* 0x0000000000007919 */ /* 0x000ea20000002200 */
[----:B------:R-:W2:Y:S08]  /*01c0*/  LDC R5, c[0x0][0x364] ;  /* 0x0000d900ff057b82 */ /* 0x000eb00000000800 */
[----:B------:R-:W0:Y:S02]  /*01d0*/  LDC R7, c[0x0][0x360] ;  /* 0x0000d800ff077b82 */ /* 0x000e240000000800 */
[----:B------:R-:W-:-:S04]  /*01e0*/  @P0 VIADD R3, R3, 0x1 ;  /* 0x0000000103030836 */ /* 0x000fc80000000000 */
[----:B------:R-:W-:Y:S01]  /*01f0*/  @!P1 IMAD.MOV R3, RZ, RZ, -R3 ;  /* 0x000000ffff039224 */ /* 0x000fe200078e0a03 */
[----:B------:R-:W-:-:S04]  /*0200*/  @!P2 LOP3.LUT R3, RZ, R13, RZ, 0x33, !PT ;  /* 0x0000000dff03a212 */ /* 0x000fc800078e33ff */
[----:B------:R-:W-:Y:S01]  /*0210*/  ISETP.GE.AND P0, PT, R3, 0x1, PT ;  /* 0x000000010300780c */ /* 0x000fe20003f06270 */
[----:B--2---:R-:W-:Y:S02]  /*0220*/  IMAD R5, R5, UR5, R0 ;  /* 0x0000000505057c24 */ /* 0x004fe4000f8e0200 */
[----:B0-----:R-:W-:-:S10]  /*0230*/  IMAD R7, R7, UR4, R2 ;  /* 0x0000000407077c24 */ /* 0x001fd4000f8e0202 */
[----:B-1----:R-:W-:Y:S05]  /*0240*/  @!P0 BRA `(.L_x_0) ;  /* 0x0000000800108947 */ /* 0x002fea0003800000 */
[----:B------:R-:W0:Y:S01]  /*0250*/  S2UR UR5, SR_CgaCtaId ;  /* 0x00000000000579c3 */ /* 0x000e220000008800 */
[CC--:B------:R-:W-:Y:S01]  /*0260*/  IMAD R4, R13.reuse, R13.reuse, RZ ;  /* 0x0000000d0d047224 */ /* 0x0c0fe200078e02ff */
[----:B------:R-:W-:Y:S01]  /*0270*/  UMOV UR4, 0x400 ;  /* 0x0000040000047882 */ /* 0x000fe20000000000 */
[----:B------:R-:W-:Y:S01]  /*0280*/  LOP3.LUT R10, R13, 0x7ffffff8, RZ, 0xc0, !PT ;  /* 0x7ffffff80d0a7812 */ /* 0x000fe200078ec0ff */
[----:B------:R-:W-:Y:S01]  /*0290*/  IMAD R6, R5, R12, R2 ;  /* 0x0000000c05067224 */ /* 0x000fe200078e0202 */
[C---:B------:R-:W-:Y:S01]  /*02a0*/  LOP3.LUT R8, R13.reuse, 0x7, RZ, 0xc0, !PT ;  /* 0x000000070d087812 */ /* 0x040fe200078ec0ff */
[----:B------:R-:W-:Y:S01]  /*02b0*/  IMAD R9, R0, R13, RZ ;  /* 0x0000000d00097224 */ /* 0x000fe200078e02ff */
[----:B------:R-:W-:Y:S02]  /*02c0*/  SHF.L.U32 R21, R4, 0x3, RZ ;  /* 0x0000000304157819 */ /* 0x000fe400000006ff */
[----:B------:R-:W-:Y:S02]  /*02d0*/  CS2R R16, SRZ ;  /* 0x0000000000107805 */ /* 0x000fe4000001ff00 */
[----:B------:R-:W-:Y:S01]  /*02e0*/  LOP3.LUT R11, R13, 0x3, RZ, 0xc0, !PT ;  /* 0x000000030d0b7812 */ /* 0x000fe200078ec0ff */
[----:B------:R-:W-:-:S02]  /*02f0*/  IMAD.MOV R20, RZ, RZ, -R10 ;  /* 0x000000ffff147224 */ /* 0x000fc400078e0a0a */
[----:B------:R-:W-:Y:S01]  /*0300*/  IMAD R22, R2, 0x8, R21 ;  /* 0x0000000802167824 */ /* 0x000fe200078e0215 */
[----:B0-----:R-:W-:-:S03]  /*0310*/  ULEA UR5, UR5, UR4, 0x18 ;  /* 0x0000000405057291 */ /* 0x001fc6000f8ec0ff */
[----:B------:R-:W-:-:S03]  /*0320*/  UMOV UR4, URZ ;  /* 0x000000ff00047c82 */ /* 0x000fc60008000000 */
[----:B------:R-:W-:Y:S01]  /*0330*/  IADD3 R21, PT, PT, R21, UR5, RZ ;  /* 0x0000000515157c10 */ /* 0x000fe2000fffe0ff */
[----:B------:R-:W-:-:S07]  /*0340*/  VIADD R22, R22, UR5 ;  /* 0x0000000516167c36 */ /* 0x000fce0008000000 */
.L_x_6:
[----:B0-----:R-:W0:Y:S08]  /*0350*/  LDC.64 R12, c[0x0][0x398] ;  /* 0x0000e600ff0c7b82 */ /* 0x001e300000000a00 */
[----:B------:R-:W1:Y:S08]  /*0360*/  LDC.64 R18, c[0x0][0x380] ;  /* 0x0000e000ff127b82 */ /* 0x000e700000000a00 */
[----:B------:R-:W2:Y:S01]  /*0370*/  LDC.64 R14, c[0x0][0x388] ;  /* 0x0000e200ff0e7b82 */ /* 0x000ea20000000a00 */
[----:B0-----:R-:W-:-:S02]  /*0380*/  IMAD R4, R13, UR4, R0 ;  /* 0x000000040d047c24 */ /* 0x001fc4000f8e0200 */
[----:B------:R-:W-:Y:S02]  /*0390*/  IMAD R23, R13, UR4, R6 ;  /* 0x000000040d177c24 */ /* 0x000fe4000f8e0206 */
[----:B------:R-:W-:Y:S02]  /*03a0*/  IMAD R25, R4, R12, R7 ;  /* 0x0000000c04197224 */ /* 0x000fe400078e0207 */
[----:B-1----:R-:W-:-:S06]  /*03b0*/  IMAD.WIDE R18, R23, 0x8, R18 ;  /* 0x0000000817127825 */ /* 0x002fcc00078e0212 */
[----:B------:R-:W3:Y:S01]  /*03c0*/  LDG.E.64 R18, desc[UR6][R18.64] ;  /* 0x0000000612127981 */ /* 0x000ee2000c1e1b00 */
[----:B--2---:R-:W-:-:S06]  /*03d0*/  IMAD.WIDE R14, R25, 0x8, R14 ;  /* 0x00000008190e7825 */ /* 0x004fcc00078e020e */
[----:B------:R-:W2:Y:S01]  /*03e0*/  LDG.E.64 R14, desc[UR6][R14.64] ;  /* 0x000000060e0e7981 */ /* 0x000ea2000c1e1b00 */
[----:B------:R-:W-:Y:S01]  /*03f0*/  IMAD.IADD R4, R9, 0x1, R2 ;  /* 0x0000000109047824 */ /* 0x000fe200078e0202 */
[----:B------:R-:W-:Y:S01]  /*0400*/  ISETP.GE.AND P1, PT, R13, 0x1, PT ;  /* 0x000000010d00780c */ /* 0x000fe20003f26270 */
[----:B------:R-:W-:-:S03]  /*0410*/  UIADD3 UR4, UPT, UPT, UR4, 0x1, URZ ;  /* 0x0000000104047890 */ /* 0x000fc6000fffe0ff */
[C---:B------:R-:W-:Y:S02]  /*0420*/  LEA R23, R4.reuse, UR5, 0x3 ;  /* 0x0000000504177c11 */ /* 0x040fe4000f8e18ff */
[----:B------:R-:W-:Y:S02]  /*0430*/  LEA R25, R4, R21, 0x3 ;  /* 0x0000001504197211 */ /* 0x000fe400078e18ff */
[----:B------:R-:W-:Y:S01]  /*0440*/  ISETP.NE.AND P0, PT, R3, UR4, PT ;  /* 0x0000000403007c0c */ /* 0x000fe2000bf05270 */
[----:B---3--:R0:W-:Y:S04]  /*0450*/  STS.64 [R23], R18 ;  /* 0x0000001217007388 */ /* 0x0081e80000000a00 */
[----:B--2---:R0:W-:Y:S01]  /*0460*/  STS.64 [R25], R14 ;  /* 0x0000000e19007388 */ /* 0x0041e20000000a00 */
[----:B------:R-:W-:Y:S06]  /*0470*/  BAR.SYNC.DEFER_BLOCKING 0x0 ;  /* 0x0000000000007b1d */ /* 0x000fec0000010000 */
[----:B------:R-:W-:Y:S05]  /*0480*/  @!P1 BRA `(.L_x_1) ;  /* 0x0000000400789947 */ /* 0x000fea0003800000 */
[----:B------:R-:W-:Y:S01]  /*0490*/  ISETP.GE.U32.AND P1, PT, R13, 0x8, PT ;  /* 0x000000080d00780c */ /* 0x000fe20003f26070 */
[----:B------:R-:W-:-:S12]  /*04a0*/  IMAD.MOV.U32 R4, RZ, RZ, RZ ;  /* 0x000000ffff047224 */ /* 0x000fd800078e00ff */
[----:B------:R-:W-:Y:S05]  /*04b0*/  @!P1 BRA `(.L_x_2) ;  /* 0x0000000000a49947 */ /* 0x000fea0003800000 */
[----:B0-----:R-:W-:Y:S01]  /*04c0*/  LEA R23, R9, UR5, 0x3 ;  /* 0x0000000509177c11 */ /* 0x001fe2000f8e18ff */
[----:B------:R-:W-:Y:S01]  /*04d0*/  IMAD.MOV.U32 R4, RZ, RZ, R22 ;  /* 0x000000ffff047224 */ /* 0x000fe200078e0016 */
[----:B------:R-:W-:-:S03]  /*04e0*/  MOV R24, R20 ;  /* 0x0000001400187202 */ /* 0x000fc60000000f00 */
[----:B------:R-:W-:-:S07]  /*04f0*/  VIADD R23, R23, 0x20 ;  /* 0x0000002017177836 */ /* 0x000fce0000000000 */
.L_x_3:
[----:B------:R-:W-:Y:S01]  /*0500*/  LDS.64 R14, [R23+-0x20] ;  /* 0xffffe000170e7984 */ /* 0x000fe20000000a00 */
[C---:B------:R-:W-:Y:S01]  /*0510*/  IMAD R28, R13.reuse, 0x8, R4 ;  /* 0x000000080d1c7824 */ /* 0x040fe200078e0204 */
[----:B------:R-:W-:Y:S02]  /*0520*/  IADD3 R24, PT, PT, R24, 0x8, RZ ;  /* 0x0000000818187810 */ /* 0x000fe40007ffe0ff */
[----:B------:R0:W1:Y:S02]  /*0530*/  LDS.64 R18, [R4] ;  /* 0x0000000004127984 */ /* 0x0000640000000a00 */
[----:B------:R-:W-:Y:S02]  /*0540*/  LEA R26, R13, R28, 0x3 ;  /* 0x0000001c0d1a7211 */ /* 0x000fe400078e18ff */
[----:B------:R-:W-:-:S03]  /*0550*/  ISETP.NE.AND P1, PT, R24, RZ, PT ;  /* 0x000000ff1800720c */ /* 0x000fc60003f25270 */
[C---:B------:R-:W-:Y:S02]  /*0560*/  IMAD R27, R13.reuse, 0x8, R26 ;  /* 0x000000080d1b7824 */ /* 0x040fe400078e021a */
[----:B0-----:R-:W-:-:S03]  /*0570*/  IMAD R4, R13, 0x40, R4 ;  /* 0x000000400d047824 */ /* 0x001fc600078e0204 */
[C---:B------:R-:W-:Y:S01]  /*0580*/  LEA R25, R13.reuse, R27, 0x3 ;  /* 0x0000001b0d197211 */ /* 0x040fe200078e18ff */
[----:B-1----:R-:W-:Y:S01]  /*0590*/  DFMA R18, R14, R18, R16 ;  /* 0x000000120e12722b */ /* 0x002fe20000000010 */
[----:B------:R-:W-:Y:S04]  /*05a0*/  LDS.64 R14, [R23+-0x18] ;  /* 0xffffe800170e7984 */ /* 0x000fe80000000a00 */
[----:B------:R0:W1:Y:S02]  /*05b0*/  LDS.64 R16, [R28] ;  /* 0x000000001c107984 */ /* 0x0000640000000a00 */
[C---:B0-----:R-:W-:Y:S01]  /*05c0*/  IMAD R28, R13.reuse, 0x8, R25 ;  /* 0x000000080d1c7824 */ /* 0x041fe200078e0219 */
[----:B-1----:R-:W-:Y:S01]  /*05d0*/  DFMA R16, R14, R16, R18 ;  /* 0x000000100e10722b */ /* 0x002fe20000000012 */
[----:B------:R-:W-:Y:S04]  /*05e0*/  LDS.64 R14, [R23+-0x10] ;  /* 0xfffff000170e7984 */ /* 0x000fe80000000a00 */
[----:B------:R0:W1:Y:S02]  /*05f0*/  LDS.64 R18, [R26] ;  /* 0x000000001a127984 */ /* 0x0000640000000a00 */
[C---:B0-----:R-:W-:Y:S01]  /*0600*/  LEA R26, R13.reuse, R28, 0x3 ;  /* 0x0000001c0d1a7211 */ /* 0x041fe200078e18ff */
[----:B-1----:R-:W-:Y:S01]  /*0610*/  DFMA R18, R14, R18, R16 ;  /* 0x000000120e12722b */ /* 0x002fe20000000010 */
[----:B------:R-:W-:Y:S04]  /*0620*/  LDS.64 R14, [R23+-0x8] ;  /* 0xfffff800170e7984 */ /* 0x000fe80000000a00 */
[----:B------:R0:W1:Y:S02]  /*0630*/  LDS.64 R16, [R27] ;  /* 0x000000001b107984 */ /* 0x0000640000000a00 */
[----:B0-----:R-:W-:Y:S01]  /*0640*/  IMAD R27, R13, 0x8, R26 ;  /* 0x000000080d1b7824 */ /* 0x001fe200078e021a */
[----:B-1----:R-:W-:Y:S01]  /*0650*/  DFMA R16, R14, R16, R18 ;  /* 0x000000100e10722b */ /* 0x002fe20000000012 */
[----:B------:R-:W-:Y:S04]  /*0660*/  LDS.64 R14, [R23] ;  /* 0x00000000170e7984 */ /* 0x000fe80000000a00 */
[----:B------:R-:W0:Y:S03]  /*0670*/  LDS.64 R18, [R25] ;  /* 0x0000000019127984 */ /* 0x000e260000000a00 */
[----:B0-----:R-:W-:Y:S01]  /*0680*/  DFMA R18, R14, R18, R16 ;  /* 0x000000120e12722b */ /* 0x001fe20000000010 */
[----:B------:R-:W-:Y:S04]  /*0690*/  LDS.64 R14, [R23+0x8] ;  /* 0x00000800170e7984 */ /* 0x000fe80000000a00 */
[----:B------:R-:W0:Y:S03]  /*06a0*/  LDS.64 R16, [R28] ;  /* 0x000000001c107984 */ /* 0x000e260000000a00 */
[----:B0-----:R-:W-:Y:S01]  /*06b0*/  DFMA R14, R14, R16, R18 ;  /* 0x000000100e0e722b */ /* 0x001fe20000000012 */
[----:B------:R-:W-:Y:S04]  /*06c0*/  LDS.64 R16, [R23+0x10] ;  /* 0x0000100017107984 */ /* 0x000fe80000000a00 */
[----:B------:R-:W0:Y:S03]  /*06d0*/  LDS.64 R18, [R26] ;  /* 0x000000001a127984 */ /* 0x000e260000000a00 */
[----:B0-----:R-:W-:-:S02]  /*06e0*/  DFMA R18, R16, R18, R14 ;  /* 0x000000121012722b */ /* 0x001fc4000000000e */
[----:B------:R0:W-:Y:S04]  /*06f0*/  LDS.64 R14, [R23+0x18] ;  /* 0x00001800170e7984 */ /* 0x0001e80000000a00 */
[----:B------:R-:W1:Y:S01]  /*0700*/  LDS.64 R16, [R27] ;  /* 0x000000001b107984 */ /* 0x000e620000000a00 */
[----:B0-----:R-:W-:Y:S01]  /*0710*/  IADD3 R23, PT, PT, R23, 0x40, RZ ;  /* 0x0000004017177810 */ /* 0x001fe20007ffe0ff */
[----:B-1----:R-:W-:Y:S01]  /*0720*/  DFMA R16, R14, R16, R18 ;  /* 0x000000100e10722b */ /* 0x002fe20000000012 */
[----:B------:R-:W-:Y:S10]  /*0730*/  @P1 BRA `(.L_x_3) ;  /* 0xfffffffc00701947 */ /* 0x000ff4000383ffff */
[----:B------:R-:W-:-:S07]  /*0740*/  IMAD.MOV.U32 R4, RZ, RZ, R10 ;  /* 0x000000ffff047224 */ /* 0x000fce00078e000a */
.L_x_2:
[----:B------:R-:W-:-:S13]  /*0750*/  ISETP.NE.AND P1, PT, R8, RZ, PT ;  /* 0x000000ff0800720c */ /* 0x000fda0003f25270 */
[----:B------:R-:W-:Y:S05]  /*0760*/  @!P1 BRA `(.L_x_1) ;  /* 0x0000000000c09947 */ /* 0x000fea0003800000 */
[----:B0-----:R-:W-:Y:S02]  /*0770*/  IADD3 R14, PT, PT, R8, -0x1, RZ ;  /* 0xffffffff080e7810 */ /* 0x001fe40007ffe0ff */
[----:B------:R-:W-:Y:S02]  /*0780*/  ISETP.NE.AND P2, PT, R11, RZ, PT ;  /* 0x000000ff0b00720c */ /* 0x000fe40003f45270 */
[----:B------:R-:W-:-:S13]  /*0790*/  ISETP.GE.U32.AND P1, PT, R14, 0x3, PT ;  /* 0x000000030e00780c */ /* 0x000fda0003f26070 */
[----:B------:R-:W-:Y:S05]  /*07a0*/  @!P1 BRA `(.L_x_4) ;  /* 0x0000000000509947 */ /* 0x000fea0003800000 */
[----:B------:R-:W-:Y:S02]  /*07b0*/  IMAD.IADD R23, R9, 0x1, R4 ;  /* 0x0000000109177824 */ /* 0x000fe400078e0204 */
[C---:B------:R-:W-:Y:S01]  /*07c0*/  IMAD R14, R4.reuse, R13, R2 ;  /* 0x0000000d040e7224 */ /* 0x040fe200078e0202 */
[----:B------:R-:W-:Y:S02]  /*07d0*/  IADD3 R4, PT, PT, R4, 0x4, RZ ;  /* 0x0000000404047810 */ /* 0x000fe40007ffe0ff */
[----:B------:R-:W-:Y:S02]  /*07e0*/  LEA R23, R23, UR5, 0x3 ;  /* 0x0000000517177c11 */ /* 0x000fe4000f8e18ff */
[----:B------:R-:W-:-:S03]  /*07f0*/  LEA R24, R14, R21, 0x3 ;  /* 0x000000150e187211 */ /* 0x000fc600078e18ff */
[----:B------:R-:W-:Y:S02]  /*0800*/  LDS.64 R18, [R23] ;  /* 0x0000000017127984 */ /* 0x000fe40000000a00 */
[C---:B------:R-:W-:Y:S02]  /*0810*/  IMAD R29, R13.reuse, 0x8, R24 ;  /* 0x000000080d1d7824 */ /* 0x040fe400078e0218 */
[----:B------:R-:W0:Y:S03]  /*0820*/  LDS.64 R14, [R24] ;  /* 0x00000000180e7984 */ /* 0x000e260000000a00 */
[----:B------:R-:W-:Y:S01]  /*0830*/  LEA R28, R13, R29, 0x3 ;  /* 0x0000001d0d1c7211 */ /* 0x000fe200078e18ff */
[----:B------:R-:W-:Y:S04]  /*0840*/  LDS.64 R26, [R29] ;  /* 0x000000001d1a7984 */ /* 0x000fe80000000a00 */
[----:B------:R-:W-:Y:S01]  /*0850*/  LDS.64 R24, [R23+0x10] ;  /* 0x0000100017187984 */ /* 0x000fe20000000a00 */
[----:B0-----:R-:W-:-:S03]  /*0860*/  DFMA R16, R18, R14, R16 ;  /* 0x0000000e1210722b */ /* 0x001fc60000000010 */
[----:B------:R-:W0:Y:S04]  /*0870*/  LDS.64 R14, [R23+0x8] ;  /* 0x00000800170e7984 */ /* 0x000e280000000a00 */
[----:B------:R-:W1:Y:S01]  /*0880*/  LDS.64 R18, [R28] ;  /* 0x000000001c127984 */ /* 0x000e620000000a00 */
[----:B0-----:R-:W-:Y:S01]  /*0890*/  DFMA R26, R14, R26, R16 ;  /* 0x0000001a0e1a722b */ /* 0x001fe20000000010 */
[----:B------:R-:W-:Y:S02]  /*08a0*/  IMAD R16, R13, 0x8, R28 ;  /* 0x000000080d107824 */ /* 0x000fe400078e021c */
[----:B------:R-:W-:Y:S04]  /*08b0*/  LDS.64 R14, [R23+0x18] ;  /* 0x00001800170e7984 */ /* 0x000fe80000000a00 */
[----:B------:R-:W0:Y:S01]  /*08c0*/  LDS.64 R16, [R16] ;  /* 0x0000000010107984 */ /* 0x000e220000000a00 */
[----:B-1----:R-:W-:-:S08]  /*08d0*/  DFMA R18, R24, R18, R26 ;  /* 0x000000121812722b */ /* 0x002fd0000000001a */
[----:B0-----:R-:W-:-:S11]  /*08e0*/  DFMA R16, R14, R16, R18 ;  /* 0x000000100e10722b */ /* 0x001fd60000000012 */
.L_x_4:
[----:B------:R-:W-:Y:S05]  /*08f0*/  @!P2 BRA `(.L_x_1) ;  /* 0x00000000005ca947 */ /* 0x000fea0003800000 */
[----:B------:R-:W-:Y:S02]  /*0900*/  ISETP.NE.AND P1, PT, R11, 0x1, PT ;  /* 0x000000010b00780c */ /* 0x000fe40003f25270 */
[----:B------:R-:W-:-:S11]  /*0910*/  LOP3.LUT P2, RZ, R13, 0x1, RZ, 0xc0, !PT ;  /* 0x000000010dff7812 */ /* 0x000fd6000784c0ff */
[----:B------:R-:W-:Y:S05]  /*0920*/  @!P1 BRA `(.L_x_5) ;  /* 0x0000000000309947 */ /* 0x000fea0003800000 */
[----:B------:R-:W-:Y:S02]  /*0930*/  IMAD.IADD R14, R9, 0x1, R4 ;  /* 0x00000001090e7824 */ /* 0x000fe400078e0204 */
[C---:B------:R-:W-:Y:S01]  /*0940*/  IMAD R18, R4.reuse, R13, R2 ;  /* 0x0000000d04127224 */ /* 0x040fe200078e0202 */
[----:B------:R-:W-:Y:S02]  /*0950*/  IADD3 R4, PT, PT, R4, 0x2, RZ ;  /* 0x0000000204047810 */ /* 0x000fe40007ffe0ff */
[----:B------:R-:W-:Y:S02]  /*0960*/  LEA R23, R14, UR5, 0x3 ;  /* 0x000000050e177c11 */ /* 0x000fe4000f8e18ff */
[----:B------:R-:W-:-:S03]  /*0970*/  LEA R28, R18, R21, 0x3 ;  /* 0x00000015121c7211 */ /* 0x000fc600078e18ff */
[----:B------:R-:W-:Y:S02]  /*0980*/  LDS.64 R26, [R23] ;  /* 0x00000000171a7984 */ /* 0x000fe40000000a00 */
[----:B------:R-:W-:Y:S02]  /*0990*/  IMAD R14, R13, 0x8, R28 ;  /* 0x000000080d0e7824 */ /* 0x000fe400078e021c */
[----:B------:R-:W0:Y:S04]  /*09a0*/  LDS.64 R24, [R28] ;  /* 0x000000001c187984 */ /* 0x000e280000000a00 */
[----:B------:R-:W-:Y:S04]  /*09b0*/  LDS.64 R18, [R23+0x8] ;  /* 0x0000080017127984 */ /* 0x000fe80000000a00 */
[----:B------:R-:W1:Y:S01]  /*09c0*/  LDS.64 R14, [R14] ;  /* 0x000000000e0e7984 */ /* 0x000e620000000a00 */
[----:B0-----:R-:W-:-:S08]  /*09d0*/  DFMA R16, R26, R24, R16 ;  /* 0x000000181a10722b */ /* 0x001fd00000000010 */
[----:B-1----:R-:W-:-:S11]  /*09e0*/  DFMA R16, R18, R14, R16 ;  /* 0x0000000e1210722b */ /* 0x002fd60000000010 */
.L_x_5:
[----:B------:R-:W-:Y:S05]  /*09f0*/  @!P2 BRA `(.L_x_1) ;  /* 0x00000000001ca947 */ /* 0x000fea0003800000 */
[----:B------:R-:W-:Y:S02]  /*0a00*/  IMAD R14, R4, R13, R2 ;  /* 0x0000000d040e7224 */ /* 0x000fe400078e0202 */
[----:B------:R-:W-:-:S03]  /*0a10*/  IMAD.IADD R4, R9, 0x1, R4 ;  /* 0x0000000109047824 */ /* 0x000fc600078e0204 */
[----:B------:R-:W-:Y:S02]  /*0a20*/  LEA R14, R14, R21, 0x3 ;  /* 0x000000150e0e7211 */ /* 0x000fe400078e18ff */
[----:B------:R-:W-:-:S04]  /*0a30*/  LEA R4, R4, UR5, 0x3 ;  /* 0x0000000504047c11 */ /* 0x000fc8000f8e18ff */
[----:B------:R-:W-:Y:S04]  /*0a40*/  LDS.64 R14, [R14] ;  /* 0x000000000e0e7984 */ /* 0x000fe80000000a00 */
[----:B------:R-:W0:Y:S02]  /*0a50*/  LDS.64 R18, [R4] ;  /* 0x0000000004127984 */ /* 0x000e240000000a00 */
[----:B0-----:R-:W-:-:S11]  /*0a60*/  DFMA R16, R18, R14, R16 ;  /* 0x0000000e1210722b */ /* 0x001fd60000000010 */
.L_x_1:
[----:B------:R-:W-:Y:S06]  /*0a70*/  BAR.SYNC.DEFER_BLOCKING 0x0 ;  /* 0x0000000000007b1d */ /* 0x000fec0000010000 */
[----:B------:R-:W-:Y:S05]  /*0a80*/  @P0 BRA `(.L_x_6) ;  /* 0xfffffff800300947 */ /* 0x000fea000383ffff */
.L_x_0:
[----:B------:R-:W1:Y:S01]  /*0a90*/  LDC.64 R2, c[0x0][0x390] ;  /* 0x0000e400ff027b82 */ /* 0x000e620000000a00 */
[----:B------:R-:W-:-:S04]  /*0aa0*/  IMAD R5, R5, R12, R7 ;  /* 0x0000000c05057224 */ /* 0x000fc800078e0207 */
[----:B-1----:R-:W-:-:S05]  /*0ab0*/  IMAD.WIDE R2, R5, 0x8, R2 ;  /* 0x0000000805027825 */ /* 0x002fca00078e0202 */
[----:B------:R-:W-:Y:S01]  /*0ac0*/  STG.E.64 desc[UR6][R2.64], R16 ;  /* 0x0000001002007986 */ /* 0x000fe2000c101b06 */
[----:B------:R-:W-:Y:S05]  /*0ad0*/  EXIT ;  /* 0x000000000000794d */ /* 0x000fea0003800000 */
.L_x_7:
[----:B------:R-:W-:-:S00]  /*0ae0*/  BRA `(.L_x_7) ;  /* 0xfffffffc00fc7947 */ /* 0x000fc0000383ffff */
[----:B------:R-:W-:-:S00]  /*0af0*/  NOP ;  /* 0x0000000000007918 */ /* 0x000fc00000000000 */
        /* <DEDUP_REMOVED lines=8> */
.L_x_8:


//--------------------- .nv.shared._Z6matmulPdS_S_ii --------------------------
	.section	.nv.shared._Z6matmulPdS_S_ii,"aw",@nobits
	.sectionflags	@""
	.align	16
	.zero		1024


//--------------------- .nv.shared.reserved.0     --------------------------
	.section	.nv.shared.reserved.0,"aw",@nobits
	.weak		__nv_reservedSMEM_offset_0_alias
	.size		__nv_reservedSMEM_offset_0_alias, 0, 64
	.other		__nv_reservedSMEM_offset_0_alias,@"STO_CUDA_RESERVED_SHARED STV_DEFAULT"
__nv_reservedSMEM_offset_0_alias:
	.zero		0
	.zero		64


//--------------------- .nv.constant0._Z6matmulPdS_S_ii --------------------------
	.section	.nv.constant0._Z6matmulPdS_S_ii,"a",@progbits
	.sectionflags	@""
	.align	4
.nv.constant0._Z6matmulPdS_S_ii:
	.zero		928


//--------------------- SYMBOLS --------------------------

	.type		.nv.reservedSmem.offset0,@object
	.size		.nv.reservedSmem.offset0,0x4
	.type		.nv.reservedSmem.cap,@object
	.size		.nv.reservedSmem.cap,0x4
